	.headerflags	@"EF_CUDA_TEXMODE_UNIFIED EF_CUDA_64BIT_ADDRESS EF_CUDA_ACCELERATORS EF_CUDA_SM90 EF_CUDA_VIRTUAL_SM(EF_CUDA_SM90)"
	.elftype	@"ET_EXEC"


//--------------------- .nv.info                  --------------------------
	.section	.nv.info,"",@"SHT_CUDA_INFO"
	.align	4


	//----- nvinfo : EIATTR_REGCOUNT
	.align		4
        /*0000*/ 	.byte	0x04, 0x2f
        /*0002*/ 	.short	(.L_3 - .L_2)
	.align		4
.L_2:
        /*0004*/ 	.word	index@(triton_poi_fused__native_batch_norm_legit_no_training__prelu_kernel_cat_25)
        /*0008*/ 	.word	0x00000018


	//----- nvinfo : EIATTR_MIN_STACK_SIZE
	.align		4
.L_3:
        /*000c*/ 	.byte	0x04, 0x12
        /*000e*/ 	.short	(.L_5 - .L_4)
	.align		4
.L_4:
        /*0010*/ 	.word	index@(triton_poi_fused__native_batch_norm_legit_no_training__prelu_kernel_cat_25)
        /*0014*/ 	.word	0x00000000


	//----- nvinfo : EIATTR_FRAME_SIZE
	.align		4
.L_5:
        /*0018*/ 	.byte	0x04, 0x11
        /*001a*/ 	.short	(.L_7 - .L_6)
	.align		4
.L_6:
        /*001c*/ 	.word	index@(triton_poi_fused__native_batch_norm_legit_no_training__prelu_kernel_cat_25)
        /*0020*/ 	.word	0x00000000


	//----- nvinfo : EIATTR_MIN_STACK_SIZE
	.align		4
.L_7:
        /*0024*/ 	.byte	0x04, 0x12
        /*0026*/ 	.short	(.L_9 - .L_8)
	.align		4
.L_8:
        /*0028*/ 	.word	index@(triton_poi_fused__native_batch_norm_legit_no_training__prelu_kernel_cat_25)
        /*002c*/ 	.word	0x00000000
.L_9:


//--------------------- .nv.info.triton_poi_fused__native_batch_norm_legit_no_training__prelu_kernel_cat_25 --------------------------
	.section	.nv.info.triton_poi_fused__native_batch_norm_legit_no_training__prelu_kernel_cat_25,"",@"SHT_CUDA_INFO"
	.sectionflags	@""
	.align	4


	//----- nvinfo : EIATTR_CUDA_API_VERSION
	.align		4
        /*0000*/ 	.byte	0x04, 0x37
        /*0002*/ 	.short	(.L_11 - .L_10)
.L_10:
        /*0004*/ 	.word	0x0000007c


	//----- nvinfo : EIATTR_KPARAM_INFO
	.align		4
.L_11:
        /*0008*/ 	.byte	0x04, 0x17
        /*000a*/ 	.short	(.L_13 - .L_12)
.L_12:
        /*000c*/ 	.word	0x00000000
        /*0010*/ 	.short	0x000b
        /*0012*/ 	.short	0x0058
        /*0014*/ 	.byte	0x00, 0xf0, 0x11, 0x00


	//----- nvinfo : EIATTR_KPARAM_INFO
	.align		4
.L_13:
        /*0018*/ 	.byte	0x04, 0x17
        /*001a*/ 	.short	(.L_15 - .L_14)
.L_14:
        /*001c*/ 	.word	0x00000000
        /*0020*/ 	.short	0x000a
        /*0022*/ 	.short	0x0050
        /*0024*/ 	.byte	0x00, 0xf4, 0x21, 0x00


	//----- nvinfo : EIATTR_KPARAM_INFO
	.align		4
.L_15:
        /*0028*/ 	.byte	0x04, 0x17
        /*002a*/ 	.short	(.L_17 - .L_16)
.L_16:
        /*002c*/ 	.word	0x00000000
        /*0030*/ 	.short	0x0009
        /*0032*/ 	.short	0x0048
        /*0034*/ 	.byte	0x00, 0xf4, 0x21, 0x00


	//----- nvinfo : EIATTR_KPARAM_INFO
	.align		4
.L_17:
        /*0038*/ 	.byte	0x04, 0x17
        /*003a*/ 	.short	(.L_19 - .L_18)
.L_18:
        /*003c*/ 	.word	0x00000000
        /*0040*/ 	.short	0x0008
        /*0042*/ 	.short	0x0040
        /*0044*/ 	.byte	0x00, 0xf4, 0x21, 0x00


	//----- nvinfo : EIATTR_KPARAM_INFO
	.align		4
.L_19:
        /*0048*/ 	.byte	0x04, 0x17
        /*004a*/ 	.short	(.L_21 - .L_20)
.L_20:
        /*004c*/ 	.word	0x00000000
        /*0050*/ 	.short	0x0007
        /*0052*/ 	.short	0x0038
        /*0054*/ 	.byte	0x00, 0xf4, 0x21, 0x00


	//----- nvinfo : EIATTR_KPARAM_INFO
	.align		4
.L_21:
        /*0058*/ 	.byte	0x04, 0x17
        /*005a*/ 	.short	(.L_23 - .L_22)
.L_22:
        /*005c*/ 	.word	0x00000000
        /*0060*/ 	.short	0x0006
        /*0062*/ 	.short	0x0030
        /*0064*/ 	.byte	0x00, 0xf4, 0x21, 0x00


	//----- nvinfo : EIATTR_KPARAM_INFO
	.align		4
.L_23:
        /*0068*/ 	.byte	0x04, 0x17
        /*006a*/ 	.short	(.L_25 - .L_24)
.L_24:
        /*006c*/ 	.word	0x00000000
        /*0070*/ 	.short	0x0005
        /*0072*/ 	.short	0x0028
        /*0074*/ 	.byte	0x00, 0xf4, 0x21, 0x00


	//----- nvinfo : EIATTR_KPARAM_INFO
	.align		4
.L_25:
        /*0078*/ 	.byte	0x04, 0x17
        /*007a*/ 	.short	(.L_27 - .L_26)
.L_26:
        /*007c*/ 	.word	0x00000000
        /*0080*/ 	.short	0x0004
        /*0082*/ 	.short	0x0020
        /*0084*/ 	.byte	0x00, 0xf4, 0x21, 0x00


	//----- nvinfo : EIATTR_KPARAM_INFO
	.align		4
.L_27:
        /*0088*/ 	.byte	0x04, 0x17
        /*008a*/ 	.short	(.L_29 - .L_28)
.L_28:
        /*008c*/ 	.word	0x00000000
        /*0090*/ 	.short	0x0003
        /*0092*/ 	.short	0x0018
        /*0094*/ 	.byte	0x00, 0xf4, 0x21, 0x00


	//----- nvinfo : EIATTR_KPARAM_INFO
	.align		4
.L_29:
        /*0098*/ 	.byte	0x04, 0x17
        /*009a*/ 	.short	(.L_31 - .L_30)
.L_30:
        /*009c*/ 	.word	0x00000000
        /*00a0*/ 	.short	0x0002
        /*00a2*/ 	.short	0x0010
        /*00a4*/ 	.byte	0x00, 0xf4, 0x21, 0x00


	//----- nvinfo : EIATTR_KPARAM_INFO
	.align		4
.L_31:
        /*00a8*/ 	.byte	0x04, 0x17
        /*00aa*/ 	.short	(.L_33 - .L_32)
.L_32:
        /*00ac*/ 	.word	0x00000000
        /*00b0*/ 	.short	0x0001
        /*00b2*/ 	.short	0x0008
        /*00b4*/ 	.byte	0x00, 0xf4, 0x21, 0x00


	//----- nvinfo : EIATTR_KPARAM_INFO
	.align		4
.L_33:
        /*00b8*/ 	.byte	0x04, 0x17
        /*00ba*/ 	.short	(.L_35 - .L_34)
.L_34:
        /*00bc*/ 	.word	0x00000000
        /*00c0*/ 	.short	0x0000
        /*00c2*/ 	.short	0x0000
        /*00c4*/ 	.byte	0x00, 0xf4, 0x21, 0x00


	//----- nvinfo : EIATTR_SPARSE_MMA_MASK
	.align		4
.L_35:
        /*00c8*/ 	.byte	0x03, 0x50
        /*00ca*/ 	.short	0x0000


	//----- nvinfo : EIATTR_MAXREG_COUNT
	.align		4
        /*00cc*/ 	.byte	0x03, 0x1b
        /*00ce*/ 	.short	0x00ff


	//----- nvinfo : EIATTR_EXIT_INSTR_OFFSETS
	.align		4
        /*00d0*/ 	.byte	0x04, 0x1c
        /*00d2*/ 	.short	(.L_37 - .L_36)


	//   ....[0]....
.L_36:
        /*00d4*/ 	.word	0x000005d0


	//----- nvinfo : EIATTR_REQNTID
	.align		4
.L_37:
        /*00d8*/ 	.byte	0x04, 0x10
        /*00da*/ 	.short	(.L_39 - .L_38)
.L_38:
        /*00dc*/ 	.word	0x00000080
        /*00e0*/ 	.word	0x00000001
        /*00e4*/ 	.word	0x00000001


	//----- nvinfo : EIATTR_CBANK_PARAM_SIZE
	.align		4
.L_39:
        /*00e8*/ 	.byte	0x03, 0x19
        /*00ea*/ 	.short	0x005c


	//----- nvinfo : EIATTR_PARAM_CBANK
	.align		4
        /*00ec*/ 	.byte	0x04, 0x0a
        /*00ee*/ 	.short	(.L_41 - .L_40)
	.align		4
.L_40:
        /*00f0*/ 	.word	index@(.nv.constant0.triton_poi_fused__native_batch_norm_legit_no_training__prelu_kernel_cat_25)
        /*00f4*/ 	.short	0x0210
        /*00f6*/ 	.short	0x005c


	//----- nvinfo : EIATTR_SW_WAR
	.align		4
.L_41:
        /*00f8*/ 	.byte	0x04, 0x36
        /*00fa*/ 	.short	(.L_43 - .L_42)
.L_42:
        /*00fc*/ 	.word	0x00000008
.L_43:


//--------------------- .nv.callgraph             --------------------------
	.section	.nv.callgraph,"",@"SHT_CUDA_CALLGRAPH"
	.align	4
	.sectionentsize	8
	.align		4
        /*0000*/ 	.word	0x00000000
	.align		4
        /*0004*/ 	.word	0xffffffff
	.align		4
        /*0008*/ 	.word	0x00000000
	.align		4
        /*000c*/ 	.word	0xfffffffe
	.align		4
        /*0010*/ 	.word	0x00000000
	.align		4
        /*0014*/ 	.word	0xfffffffd
	.align		4
        /*0018*/ 	.word	0x00000000
	.align		4
        /*001c*/ 	.word	0xfffffffc


//--------------------- .nv.constant4             --------------------------
	.section	.nv.constant4,"a",@progbits
	.align	8
	.align		8
.nv.constant4:
        /*0000*/ 	.dword	_$_str
	.align		8
        /*0008*/ 	.dword	_$_str_$_2


//--------------------- .text.triton_poi_fused__native_batch_norm_legit_no_training__prelu_kernel_cat_25 --------------------------
	.section	.text.triton_poi_fused__native_batch_norm_legit_no_training__prelu_kernel_cat_25,"ax",@progbits
	.align	128
        .global         triton_poi_fused__native_batch_norm_legit_no_training__prelu_kernel_cat_25
        .type           triton_poi_fused__native_batch_norm_legit_no_training__prelu_kernel_cat_25,@function
        .size           triton_poi_fused__native_batch_norm_legit_no_training__prelu_kernel_cat_25,(.L_x_1 - triton_poi_fused__native_batch_norm_legit_no_training__prelu_kernel_cat_25)
        .other          triton_poi_fused__native_batch_norm_legit_no_training__prelu_kernel_cat_25,@"STO_CUDA_ENTRY STV_DEFAULT"
triton_poi_fused__native_batch_norm_legit_no_training__prelu_kernel_cat_25:
.text.triton_poi_fused__native_batch_norm_legit_no_training__prelu_kernel_cat_25:
[----:B------:R-:W-:Y:S01]  /*0000*/  LDC R1, c[0x0][0x28] ;  /* 0x00000a00ff017b82 */ /* 0x000fe20000000800 */
[----:B------:R-:W1:Y:S07]  /*0010*/  S2R R6, SR_TID.X ;  /* 0x0000000000067919 */ /* 0x000e6e0000002100 */
[----:B------:R-:W2:Y:S01]  /*0020*/  LDC.64 R4, c[0x0][0x240] ;  /* 0x00009000ff047b82 */ /* 0x000ea20000000a00 */
[----:B------:R-:W-:Y:S01]  /*0030*/  ULDC.64 UR4, c[0x0][0x208] ;  /* 0x0000820000047ab9 */ /* 0x000fe20000000a00 */
[----:B------:R-:W-:Y:S01]  /*0040*/  ULDC.64 UR6, c[0x0][0x220] ;  /* 0x0000880000067ab9 */ /* 0x000fe20000000a00 */
[----:B------:R-:W3:Y:S01]  /*0050*/  S2R R9, SR_CTAID.X ;  /* 0x0000000000097919 */ /* 0x000ee20000002500 */
[----:B------:R-:W-:Y:S01]  /*0060*/  ULDC.64 UR8, c[0x0][0x228] ;  /* 0x00008a0000087ab9 */ /* 0x000fe20000000a00 */
[----:B-1----:R-:W-:-:S05]  /*0070*/  LOP3.LUT R6, R6, 0x7f, RZ, 0xc0, !PT ;  /* 0x0000007f06067812 */ /* 0x002fca00078ec0ff */
[----:B---3--:R-:W-:Y:S01]  /*0080*/  IMAD R6, R9, 0x80, R6 ;  /* 0x0000008009067824 */ /* 0x008fe200078e0206 */
[----:B------:R-:W-:-:S04]  /*0090*/  SHF.R.S32.HI R9, RZ, 0x18, R9 ;  /* 0x00000018ff097819 */ /* 0x000fc80000011409 */
[----:B------:R-:W-:-:S04]  /*00a0*/  SHF.R.S32.HI R3, RZ, 0x1f, R6 ;  /* 0x0000001fff037819 */ /* 0x000fc80000011406 */
[----:B------:R-:W-:Y:S02]  /*00b0*/  LEA.HI R0, R3, R6, RZ, 0x7 ;  /* 0x0000000603007211 */ /* 0x000fe400078f38ff */
[----:B------:R-:W1:Y:S02]  /*00c0*/  LDC.64 R2, c[0x0][0x218] ;  /* 0x00008600ff027b82 */ /* 0x000e640000000a00 */
[----:B------:R-:W-:Y:S02]  /*00d0*/  LOP3.LUT R7, R0, 0xffffff80, RZ, 0xc0, !PT ;  /* 0xffffff8000077812 */ /* 0x000fe400078ec0ff */
[----:B------:R-:W-:-:S03]  /*00e0*/  SHF.R.S32.HI R8, RZ, 0x7, R0 ;  /* 0x00000007ff087819 */ /* 0x000fc60000011400 */
[----:B------:R-:W-:-:S04]  /*00f0*/  IMAD.IADD R7, R6, 0x1, -R7 ;  /* 0x0000000106077824 */ /* 0x000fc800078e0a07 */
[----:B--2---:R-:W-:-:S05]  /*0100*/  IMAD.WIDE R4, R7, 0x4, R4 ;  /* 0x0000000407047825 */ /* 0x004fca00078e0204 */
[----:B------:R2:W3:Y:S01]  /*0110*/  LDG.E.EL R0, desc[UR4][R4.64] ;  /* 0x0000000404007981 */ /* 0x0004e2000c2e1900 */
[----:B------:R-:W-:Y:S01]  /*0120*/  SGXT R9, R9, 0x1 ;  /* 0x000000010909781a */ /* 0x000fe20000000200 */
[C---:B------:R-:W-:Y:S01]  /*0130*/  IMAD R17, R8.reuse, 0x40, R7 ;  /* 0x0000004008117824 */ /* 0x040fe200078e0207 */
[----:B------:R-:W-:Y:S02]  /*0140*/  LEA.HI R10, R8, R8, RZ, 0x6 ;  /* 0x00000008080a7211 */ /* 0x000fe400078f30ff */
[CC--:B------:R-:W-:Y:S02]  /*0150*/  LEA.HI R13, R9.reuse, R6.reuse, RZ, 0xa ;  /* 0x00000006090d7211 */ /* 0x0c0fe400078f50ff */
[----:B------:R-:W-:Y:S01]  /*0160*/  LEA.HI R9, R9, R6, RZ, 0xd ;  /* 0x0000000609097211 */ /* 0x000fe200078f68ff */
[----:B-1----:R-:W-:Y:S01]  /*0170*/  IMAD.WIDE R16, R17, 0x4, R2 ;  /* 0x0000000411107825 */ /* 0x002fe200078e0202 */
[----:B------:R-:W-:Y:S02]  /*0180*/  LOP3.LUT R11, R10, 0xffffffc0, RZ, 0xc0, !PT ;  /* 0xffffffc00a0b7812 */ /* 0x000fe400078ec0ff */
[----:B------:R-:W-:Y:S01]  /*0190*/  SHF.R.S32.HI R13, RZ, 0xa, R13 ;  /* 0x0000000aff0d7819 */ /* 0x000fe2000001140d */
[----:B------:R-:W-:Y:S01]  /*01a0*/  IMAD.SHL.U32 R3, R7, 0x40, RZ ;  /* 0x0000004007037824 */ /* 0x000fe200078e00ff */
[----:B------:R-:W-:Y:S01]  /*01b0*/  SHF.R.S32.HI R9, RZ, 0xd, R9 ;  /* 0x0000000dff097819 */ /* 0x000fe20000011409 */
[----:B------:R-:W-:Y:S01]  /*01c0*/  IMAD.IADD R12, R8, 0x1, -R11 ;  /* 0x00000001080c7824 */ /* 0x000fe200078e0a0b */
[----:B------:R-:W-:Y:S01]  /*01d0*/  LEA.HI R2, R13, R13, RZ, 0x3 ;  /* 0x0000000d0d027211 */ /* 0x000fe200078f18ff */
[----:B------:R-:W1:Y:S01]  /*01e0*/  LDC.64 R10, c[0x0][0x230] ;  /* 0x00008c00ff0a7b82 */ /* 0x000e620000000a00 */
[----:B--2---:R-:W-:Y:S01]  /*01f0*/  SHF.R.S32.HI R5, RZ, 0x1f, R3 ;  /* 0x0000001fff057819 */ /* 0x004fe20000011403 */
[----:B------:R-:W-:Y:S01]  /*0200*/  IMAD.SHL.U32 R9, R9, 0x1000, RZ ;  /* 0x0000100009097824 */ /* 0x000fe200078e00ff */
[----:B------:R-:W-:Y:S01]  /*0210*/  LOP3.LUT R2, R2, 0xfffffff8, RZ, 0xc0, !PT ;  /* 0xfffffff802027812 */ /* 0x000fe200078ec0ff */
[----:B------:R-:W-:Y:S01]  /*0220*/  IMAD.MOV.U32 R8, RZ, RZ, RZ ;  /* 0x000000ffff087224 */ /* 0x000fe200078e00ff */
[----:B------:R-:W-:-:S02]  /*0230*/  ISETP.GE.AND P0, PT, R7, 0x40, PT ;  /* 0x000000400700780c */ /* 0x000fc40003f06270 */
[----:B------:R-:W-:Y:S01]  /*0240*/  SHF.R.S32.HI R4, RZ, 0x1f, R9 ;  /* 0x0000001fff047819 */ /* 0x000fe20000011409 */
[----:B------:R-:W-:Y:S01]  /*0250*/  IMAD.IADD R19, R13, 0x1, -R2 ;  /* 0x000000010d137824 */ /* 0x000fe200078e0a02 */
[--C-:B------:R-:W-:Y:S02]  /*0260*/  IADD3 R9, P1, P2, R9, R3, R12.reuse ;  /* 0x0000000309097210 */ /* 0x100fe40007a3e00c */
[----:B------:R-:W-:Y:S02]  /*0270*/  SHF.R.S32.HI R3, RZ, 0x1f, R12 ;  /* 0x0000001fff037819 */ /* 0x000fe4000001140c */
[----:B------:R-:W2:Y:S02]  /*0280*/  LDC.64 R12, c[0x0][0x238] ;  /* 0x00008e00ff0c7b82 */ /* 0x000ea40000000a00 */
[----:B------:R-:W-:Y:S01]  /*0290*/  IADD3.X R4, R4, R5, R3, P1, P2 ;  /* 0x0000000504047210 */ /* 0x000fe20000fe4403 */
[----:B------:R-:W-:Y:S01]  /*02a0*/  IMAD.SHL.U32 R20, R9, 0x4, RZ ;  /* 0x0000000409147824 */ /* 0x000fe200078e00ff */
[----:B------:R-:W-:Y:S01]  /*02b0*/  ISETP.GT.AND P1, PT, R7, 0x3f, PT ;  /* 0x0000003f0700780c */ /* 0x000fe20003f24270 */
[----:B------:R2:W4:Y:S01]  /*02c0*/  @!P0 LDG.E.EL R8, desc[UR4][R16.64] ;  /* 0x0000000410088981 */ /* 0x000522000c2e1900 */
[----:B------:R-:W-:Y:S01]  /*02d0*/  SHF.L.U64.HI R21, R9, 0x2, R4 ;  /* 0x0000000209157819 */ /* 0x000fe20000010204 */
[----:B------:R-:W-:Y:S01]  /*02e0*/  IMAD.MOV.U32 R9, RZ, RZ, RZ ;  /* 0x000000ffff097224 */ /* 0x000fe200078e00ff */
[----:B------:R-:W5:Y:S01]  /*02f0*/  LDC.64 R2, c[0x0][0x248] ;  /* 0x00009200ff027b82 */ /* 0x000f620000000a00 */
[----:B------:R-:W-:-:S02]  /*0300*/  IADD3 R14, P2, R20, UR6, RZ ;  /* 0x00000006140e7c10 */ /* 0x000fc4000ff5e0ff */
[----:B------:R-:W-:Y:S01]  /*0310*/  IADD3 R20, P3, R20, UR8, RZ ;  /* 0x0000000814147c10 */ /* 0x000fe2000ff7e0ff */
[----:B-1----:R-:W-:Y:S01]  /*0320*/  IMAD.WIDE R18, R19, 0x4, R10 ;  /* 0x0000000413127825 */ /* 0x002fe200078e020a */
[----:B------:R-:W-:Y:S02]  /*0330*/  IADD3.X R15, R21, UR7, RZ, P2, !PT ;  /* 0x00000007150f7c10 */ /* 0x000fe400097fe4ff */
[----:B------:R-:W-:Y:S02]  /*0340*/  CS2R R10, SRZ ;  /* 0x00000000000a7805 */ /* 0x000fe4000001ff00 */
[----:B------:R-:W-:Y:S01]  /*0350*/  IADD3.X R21, R21, UR9, RZ, P3, !PT ;  /* 0x0000000915157c10 */ /* 0x000fe20009ffe4ff */
[----:B------:R-:W1:Y:S01]  /*0360*/  LDC.64 R4, c[0x0][0x250] ;  /* 0x00009400ff047b82 */ /* 0x000e620000000a00 */
[----:B------:R-:W4:Y:S04]  /*0370*/  @P1 LDG.E.EL R9, desc[UR4][R18.64] ;  /* 0x0000000412091981 */ /* 0x000f28000c2e1900 */
[----:B------:R-:W4:Y:S04]  /*0380*/  @P1 LDG.E.EL R10, desc[UR4][R14.64+-0x4000] ;  /* 0xffc000040e0a1981 */ /* 0x000f28000c2e1900 */
[----:B------:R-:W4:Y:S01]  /*0390*/  @P1 LDG.E.EL R11, desc[UR4][R20.64+-0x4000] ;  /* 0xffc00004140b1981 */ /* 0x000f22000c2e1900 */
[----:B--2---:R-:W-:-:S02]  /*03a0*/  IMAD.WIDE R16, R7, 0x4, R12 ;  /* 0x0000000407107825 */ /* 0x004fc400078e020c */
[----:B------:R-:W2:Y:S04]  /*03b0*/  LDC.64 R12, c[0x0][0x258] ;  /* 0x00009600ff0c7b82 */ /* 0x000ea80000000a00 */
[----:B------:R1:W4:Y:S01]  /*03c0*/  LDG.E.EL R16, desc[UR4][R16.64] ;  /* 0x0000000410107981 */ /* 0x000322000c2e1900 */
[----:B-----5:R-:W-:-:S06]  /*03d0*/  IMAD.WIDE R2, R7, 0x4, R2 ;  /* 0x0000000407027825 */ /* 0x020fcc00078e0202 */
[----:B------:R-:W5:Y:S01]  /*03e0*/  LDG.E.EL R2, desc[UR4][R2.64] ;  /* 0x0000000402027981 */ /* 0x000f62000c2e1900 */
[----:B-1----:R-:W-:-:S05]  /*03f0*/  IMAD.WIDE R4, R7, 0x4, R4 ;  /* 0x0000000407047825 */ /* 0x002fca00078e0204 */
[----:B------:R1:W5:Y:S04]  /*0400*/  LDG.E.EL R7, desc[UR4][R4.64] ;  /* 0x0000000404077981 */ /* 0x000368000c2e1900 */
[----:B--2---:R-:W2:Y:S01]  /*0410*/  LDG.E R12, desc[UR4][R12.64] ;  /* 0x000000040c0c7981 */ /* 0x004ea2000c1e1900 */
[----:B0-----:R-:W-:Y:S01]  /*0420*/  IMAD.MOV.U32 R17, RZ, RZ, 0x3e800000 ;  /* 0x3e800000ff117424 */ /* 0x001fe200078e00ff */
[----:B-1----:R-:W0:Y:S01]  /*0430*/  LDC.64 R4, c[0x0][0x260] ;  /* 0x00009800ff047b82 */ /* 0x002e220000000a00 */
[----:B---3--:R-:W-:-:S04]  /*0440*/  FADD R0, R0, 9.9999997473787516356e-06 ;  /* 0x3727c5ac00007421 */ /* 0x008fc80000000000 */
[----:B------:R-:W1:Y:S02]  /*0450*/  MUFU.SQRT R14, R0 ;  /* 0x00000000000e7308 */ /* 0x000e640000002000 */
[C---:B-1----:R-:W-:Y:S02]  /*0460*/  FSETP.GT.AND P2, PT, R14.reuse, 8.50705917302346158658e+37, PT ;  /* 0x7e8000000e00780b */ /* 0x042fe40003f44000 */
[----:B------:R-:W-:-:S11]  /*0470*/  FSETP.GEU.AND P3, PT, R14, 1.175494350822287508e-38, PT ;  /* 0x008000000e00780b */ /* 0x000fd60003f6e000 */
[----:B------:R-:W-:-:S04]  /*0480*/  @P2 FMUL R14, R14, 0.25 ;  /* 0x3e8000000e0e2820 */ /* 0x000fc80000400000 */
[----:B------:R-:W-:-:S06]  /*0490*/  @!P3 FMUL R14, R14, 16777216 ;  /* 0x4b8000000e0eb820 */ /* 0x000fcc0000400000 */
[----:B------:R-:W1:Y:S01]  /*04a0*/  MUFU.RCP R14, R14 ;  /* 0x0000000e000e7308 */ /* 0x000e620000001000 */
[----:B------:R-:W-:Y:S02]  /*04b0*/  FSEL R3, R17, 1, P2 ;  /* 0x3f80000011037808 */ /* 0x000fe40001000000 */
[----:B----4-:R-:W-:Y:S02]  /*04c0*/  SEL R9, R9, RZ, P1 ;  /* 0x000000ff09097207 */ /* 0x010fe40000800000 */
[----:B------:R-:W-:Y:S02]  /*04d0*/  SEL R10, R10, RZ, P1 ;  /* 0x000000ff0a0a7207 */ /* 0x000fe40000800000 */
[----:B------:R-:W-:Y:S01]  /*04e0*/  SEL R11, R11, RZ, P1 ;  /* 0x000000ff0b0b7207 */ /* 0x000fe20000800000 */
[----:B------:R-:W-:Y:S01]  /*04f0*/  @!P3 FMUL R3, R3, 16777216 ;  /* 0x4b8000000303b820 */ /* 0x000fe20000400000 */
[----:B------:R-:W-:-:S03]  /*0500*/  SEL R15, R8, RZ, !P0 ;  /* 0x000000ff080f7207 */ /* 0x000fc60004000000 */
[----:B------:R-:W-:Y:S01]  /*0510*/  @P0 FFMA R15, R11, R9, R10 ;  /* 0x000000090b0f0223 */ /* 0x000fe2000000000a */
[----:B-1----:R-:W-:Y:S01]  /*0520*/  FMUL R3, R14, R3 ;  /* 0x000000030e037220 */ /* 0x002fe20000400000 */
[----:B------:R-:W1:Y:S02]  /*0530*/  LDC.64 R8, c[0x0][0x210] ;  /* 0x00008400ff087b82 */ /* 0x000e640000000a00 */
[----:B------:R-:W-:-:S04]  /*0540*/  FADD R16, -R16, R15 ;  /* 0x0000000f10107221 */ /* 0x000fc80000000100 */
[----:B------:R-:W-:-:S04]  /*0550*/  FMUL R3, R16, R3 ;  /* 0x0000000310037220 */ /* 0x000fc80000400000 */
[----:B-----5:R-:W-:-:S05]  /*0560*/  FFMA R11, R2, R3, R7 ;  /* 0x00000003020b7223 */ /* 0x020fca0000000007 */
[----:B------:R-:W-:Y:S01]  /*0570*/  FSETP.GT.AND P0, PT, R11, RZ, PT ;  /* 0x000000ff0b00720b */ /* 0x000fe20003f04000 */
[----:B0-----:R-:W-:-:S04]  /*0580*/  IMAD.WIDE R2, R6, 0x4, R4 ;  /* 0x0000000406027825 */ /* 0x001fc800078e0204 */
[----:B-1----:R-:W-:Y:S01]  /*0590*/  IMAD.WIDE R6, R6, 0x4, R8 ;  /* 0x0000000406067825 */ /* 0x002fe200078e0208 */
[----:B------:R-:W-:Y:S07]  /*05a0*/  STG.E desc[UR4][R2.64], R15 ;  /* 0x0000000f02007986 */ /* 0x000fee000c101904 */
[----:B--2---:R-:W-:-:S05]  /*05b0*/  @!P0 FMUL R11, R12, R11 ;  /* 0x0000000b0c0b8220 */ /* 0x004fca0000400000 */
[----:B------:R-:W-:Y:S01]  /*05c0*/  STG.E desc[UR4][R6.64], R11 ;  /* 0x0000000b06007986 */ /* 0x000fe2000c101904 */
[----:B------:R-:W-:Y:S05]  /*05d0*/  EXIT ;  /* 0x000000000000794d */ /* 0x000fea0003800000 */
.L_x_0:
[----:B------:R-:W-:-:S00]  /*05e0*/  BRA `(.L_x_0) ;  /* 0xfffffffc00fc7947 */ /* 0x000fc0000383ffff */
[----:B------:R-:W-:-:S00]  /*05f0*/  NOP ;  /* 0x0000000000007918 */ /* 0x000fc00000000000 */
        /* <DEDUP_REMOVED lines=8> */
.L_x_1:


//--------------------- .nv.global.init           --------------------------
	.section	.nv.global.init,"aw",@progbits
.nv.global.init:
	.type		_$_str,@object
	.size		_$_str,(_$_str_$_2 - _$_str)
_$_str:
        /*0000*/ 	.byte	0x5f, 0x5f, 0x43, 0x55, 0x44, 0x41, 0x5f, 0x46, 0x54, 0x5a, 0x00
	.type		_$_str_$_2,@object
	.size		_$_str_$_2,(.L_1 - _$_str_$_2)
_$_str_$_2:
        /*000b*/ 	.byte	0x5f, 0x5f, 0x43, 0x55, 0x44, 0x41, 0x5f, 0x50, 0x52, 0x45, 0x43, 0x5f, 0x53, 0x51, 0x52, 0x54
        /*001b*/ 	.byte	0x00
.L_1:


//--------------------- .nv.constant0.triton_poi_fused__native_batch_norm_legit_no_training__prelu_kernel_cat_25 --------------------------
	.section	.nv.constant0.triton_poi_fused__native_batch_norm_legit_no_training__prelu_kernel_cat_25,"a",@progbits
	.sectionflags	@""
	.align	4
.nv.constant0.triton_poi_fused__native_batch_norm_legit_no_training__prelu_kernel_cat_25:
	.zero		620
